//
// Generated by NVIDIA NVVM Compiler
//
// Compiler Build ID: CL-36424714
// Cuda compilation tools, release 13.0, V13.0.88
// Based on NVVM 20.0.0
//

.version 9.0
.target sm_100
.address_size 64

	// .globl	_Z17kernel_trace_initv
.extern .func  (.param .b32 func_retval0) vprintf
(
	.param .b64 vprintf_param_0,
	.param .b64 vprintf_param_1
)
;
.global .align 8 .b8 g_last_launch[56];
.global .align 1 .b8 $str[43] = {91, 84, 82, 65, 67, 69, 93, 32, 75, 101, 114, 110, 101, 108, 32, 116, 114, 97, 99, 105, 110, 103, 32, 115, 121, 115, 116, 101, 109, 32, 105, 110, 105, 116, 105, 97, 108, 105, 122, 101, 100, 10};

.visible .entry _Z17kernel_trace_initv()
{
	.reg .pred 	%p<2>;
	.reg .b32 	%r<6>;
	.reg .b64 	%rd<3>;

	mov.u32 	%r1, %tid.x;
	mov.u32 	%r2, %ctaid.x;
	or.b32  	%r3, %r1, %r2;
	setp.ne.s32 	%p1, %r3, 0;
	@%p1 bra 	$L__BB0_2;
	mov.u64 	%rd1, $str;
	cvta.global.u64 	%rd2, %rd1;
	{ // callseq 0, 0
	.param .b64 param0;
	st.param.b64 	[param0], %rd2;
	.param .b64 param1;
	st.param.b64 	[param1], 0;
	.param .b32 retval0;
	call.uni (retval0), 
	vprintf, 
	(
	param0, 
	param1
	);
	ld.param.b32 	%r4, [retval0];
	} // callseq 0
$L__BB0_2:
	ret;

}


// ===== COMPILED SASS (sm_100) =====

	.target	sm_100

	.elftype	@"ET_EXEC"


//--------------------- .note.nv.tkinfo           --------------------------
	.section	.note.nv.tkinfo,"",@"SHT_NOTE"
	.sectionflags	@"SHF_NOTE_NV_TKINFO"
	.tkinfo
        /*0018*/ 	.word	0x00000002
        /*0030*/ 	.string	""
        /*0030*/ 	.string	"ptxas"
        /*0030*/ 	.string	"Cuda compilation tools, release 13.0, V13.0.88"
        /*0030*/ 	.string	"Build cuda_13.0.r13.0/compiler.36424714_0"
        /*0030*/ 	.string	"-arch sm_100 -m 64 "



//--------------------- .note.nv.cuinfo           --------------------------
	.section	.note.nv.cuinfo,"",@"SHT_NOTE"
	.sectionflags	@"SHF_NOTE_NV_CUINFO"
        /*0018*/ 	.short	0x0002
        /*001a*/ 	.short	0x0064
        /*001c*/ 	.short	0x0082
	.zero		2


//--------------------- .nv.info                  --------------------------
	.section	.nv.info,"",@"SHT_CUDA_INFO"
	.align	4


	//----- nvinfo : EIATTR_REGCOUNT
	.align		4
        /*0000*/ 	.byte	0x04, 0x2f
        /*0002*/ 	.short	(.L_3 - .L_2)
	.align		4
.L_2:
        /*0004*/ 	.word	index@(_Z17kernel_trace_initv)
        /*0008*/ 	.word	0x00000018


	//----- nvinfo : EIATTR_FRAME_SIZE
	.align		4
.L_3:
        /*000c*/ 	.byte	0x04, 0x11
        /*000e*/ 	.short	(.L_5 - .L_4)
	.align		4
.L_4:
        /*0010*/ 	.word	index@(_Z17kernel_trace_initv)
        /*0014*/ 	.word	0x00000000


	//----- nvinfo : EIATTR_MIN_STACK_SIZE
	.align		4
.L_5:
        /*0018*/ 	.byte	0x04, 0x12
        /*001a*/ 	.short	(.L_7 - .L_6)
	.align		4
.L_6:
        /*001c*/ 	.word	index@(_Z17kernel_trace_initv)
        /*0020*/ 	.word	0x00000000
.L_7:


//--------------------- .nv.compat                --------------------------
	.section	.nv.compat,"",@"SHT_CUDA_COMPAT_INFO"
	.align	4
        /*0000*/ 	.byte	0x02, 0x09, 0x00, 0x00, 0x02, 0x02, 0x01, 0x00, 0x02, 0x05, 0x05, 0x00, 0x03, 0x07, 0x01, 0x01
        /*0010*/ 	.byte	0x02, 0x03, 0x00, 0x00, 0x02, 0x06, 0x01, 0x00, 0x04, 0x0b, 0x08, 0x00, 0x09, 0x00, 0x00, 0x00
        /*0020*/ 	.byte	0x00, 0x00, 0x00, 0x00


//--------------------- .nv.info._Z17kernel_trace_initv --------------------------
	.section	.nv.info._Z17kernel_trace_initv,"",@"SHT_CUDA_INFO"
	.sectionflags	@""
	.align	4


	//----- nvinfo : EIATTR_CUDA_API_VERSION
	.align		4
        /*0000*/ 	.byte	0x04, 0x37
        /*0002*/ 	.short	(.L_9 - .L_8)
.L_8:
        /*0004*/ 	.word	0x00000082


	//----- nvinfo : EIATTR_SPARSE_MMA_MASK
	.align		4
.L_9:
        /*0008*/ 	.byte	0x03, 0x50
        /*000a*/ 	.short	0x0000


	//----- nvinfo : EIATTR_MAXREG_COUNT
	.align		4
        /*000c*/ 	.byte	0x03, 0x1b
        /*000e*/ 	.short	0x00ff


	//----- nvinfo : EIATTR_EXTERNS
	.align		4
        /*0010*/ 	.byte	0x04, 0x0f
        /*0012*/ 	.short	(.L_11 - .L_10)


	//   ....[0]....
	.align		4
.L_10:
        /*0014*/ 	.word	index@(vprintf)


	//----- nvinfo : EIATTR_MERCURY_ISA_VERSION
	.align		4
.L_11:
        /*0018*/ 	.byte	0x03, 0x5f
        /*001a*/ 	.short	0x0101


	//----- nvinfo : EIATTR_VRC_CTA_INIT_COUNT
	.align		4
        /*001c*/ 	.byte	0x02, 0x4a
	.zero		1
	.zero		1


	//----- nvinfo : EIATTR_SYSCALL_OFFSETS
	.align		4
        /*0020*/ 	.byte	0x04, 0x46
        /*0022*/ 	.short	(.L_13 - .L_12)


	//   ....[0]....
.L_12:
        /*0024*/ 	.word	0x000000c0


	//----- nvinfo : EIATTR_EXIT_INSTR_OFFSETS
	.align		4
.L_13:
        /*0028*/ 	.byte	0x04, 0x1c
        /*002a*/ 	.short	(.L_15 - .L_14)


	//   ....[0]....
.L_14:
        /*002c*/ 	.word	0x00000040


	//   ....[1]....
        /*0030*/ 	.word	0x000000d0


	//----- nvinfo : EIATTR_CRS_STACK_SIZE
	.align		4
.L_15:
        /*0034*/ 	.byte	0x04, 0x1e
        /*0036*/ 	.short	(.L_17 - .L_16)
.L_16:
        /*0038*/ 	.word	0x00000000


	//----- nvinfo : EIATTR_SW_WAR
	.align		4
.L_17:
        /*003c*/ 	.byte	0x04, 0x36
        /*003e*/ 	.short	(.L_19 - .L_18)
.L_18:
        /*0040*/ 	.word	0x00000008
.L_19:


//--------------------- .nv.callgraph             --------------------------
	.section	.nv.callgraph,"",@"SHT_CUDA_CALLGRAPH"
	.align	4
	.sectionentsize	8
	.align		4
        /*0000*/ 	.word	0x00000000
	.align		4
        /*0004*/ 	.word	0xffffffff
	.align		4
        /*0008*/ 	.word	index@(_Z17kernel_trace_initv)
	.align		4
        /*000c*/ 	.word	index@(vprintf)
	.align		4
        /*0010*/ 	.word	0x00000000
	.align		4
        /*0014*/ 	.word	0xfffffffe
	.align		4
        /*0018*/ 	.word	0x00000000
	.align		4
        /*001c*/ 	.word	0xfffffffd
	.align		4
        /*0020*/ 	.word	0x00000000
	.align		4
        /*0024*/ 	.word	0xfffffffc


//--------------------- .nv.constant4             --------------------------
	.section	.nv.constant4,"a",@progbits
	.align	8
	.align		8
.nv.constant4:
        /*0000*/ 	.dword	vprintf
	.align		8
        /*0008*/ 	.dword	g_last_launch
	.align		8
        /*0010*/ 	.dword	$str


//--------------------- .text._Z17kernel_trace_initv --------------------------
	.section	.text._Z17kernel_trace_initv,"ax",@progbits
	.align	128
        .global         _Z17kernel_trace_initv
        .type           _Z17kernel_trace_initv,@function
        .size           _Z17kernel_trace_initv,(.L_x_2 - _Z17kernel_trace_initv)
        .other          _Z17kernel_trace_initv,@"STO_CUDA_ENTRY STV_DEFAULT"
_Z17kernel_trace_initv:
.text._Z17kernel_trace_initv:
[----:B------:R-:W0:Y:S01]  /*0000*/  LDC R1, c[0x0][0x37c] ;  /* 0x0000df00ff017b82 */ /* 0x000e220000000800 */
[----:B------:R-:W1:Y:S07]  /*0010*/  S2R R0, SR_TID.X ;  /* 0x0000000000007919 */ /* 0x000e6e0000002100 */
[----:B------:R-:W1:Y:S02]  /*0020*/  S2UR UR4, SR_CTAID.X ;  /* 0x00000000000479c3 */ /* 0x000e640000002500 */
[----:B-1----:R-:W-:-:S13]  /*0030*/  LOP3.LUT P0, RZ, R0, UR4, RZ, 0xfc, !PT ;  /* 0x0000000400ff7c12 */ /* 0x002fda000f80fcff */
[----:B------:R-:W-:Y:S05]  /*0040*/  @P0 EXIT ;  /* 0x000000000000094d */ /* 0x000fea0003800000 */
[----:B------:R-:W-:Y:S01]  /*0050*/  MOV R0, 0x0 ;  /* 0x0000000000007802 */ /* 0x000fe20000000f00 */
[----:B------:R-:W1:Y:S01]  /*0060*/  LDCU.64 UR4, c[0x4][0x10] ;  /* 0x01000200ff0477ac */ /* 0x000e620008000a00 */
[----:B------:R-:W-:Y:S02]  /*0070*/  CS2R R6, SRZ ;  /* 0x0000000000067805 */ /* 0x000fe4000001ff00 */
[----:B------:R2:W3:Y:S01]  /*0080*/  LDC.64 R2, c[0x4][R0] ;  /* 0x0100000000027b82 */ /* 0x0004e20000000a00 */
[----:B-1----:R-:W-:Y:S02]  /*0090*/  IMAD.U32 R4, RZ, RZ, UR4 ;  /* 0x00000004ff047e24 */ /* 0x002fe4000f8e00ff */
[----:B--2---:R-:W-:-:S07]  /*00a0*/  IMAD.U32 R5, RZ, RZ, UR5 ;  /* 0x00000005ff057e24 */ /* 0x004fce000f8e00ff */
[----:B------:R-:W-:-:S07]  /*00b0*/  LEPC R20, `(.L_x_0) ;  /* 0x000000001014794e */ /* 0x000fce0000000000 */
[----:B0--3--:R-:W-:Y:S05]  /*00c0*/  CALL.ABS.NOINC R2 ;  /* 0x0000000002007343 */ /* 0x009fea0003c00000 */
.L_x_0:
[----:B------:R-:W-:Y:S05]  /*00d0*/  EXIT ;  /* 0x000000000000794d */ /* 0x000fea0003800000 */
.L_x_1:
[----:B------:R-:W-:-:S00]  /*00e0*/  BRA `(.L_x_1) ;  /* 0xfffffffc00fc7947 */ /* 0x000fc0000383ffff */
[----:B------:R-:W-:-:S00]  /*00f0*/  NOP ;  /* 0x0000000000007918 */ /* 0x000fc00000000000 */
        /* <DEDUP_REMOVED lines=8> */
.L_x_2:


//--------------------- .nv.global.init           --------------------------
	.section	.nv.global.init,"aw",@progbits
.nv.global.init:
	.type		$str,@object
	.size		$str,(.L_1 - $str)
$str:
        /*0000*/ 	.byte	0x5b, 0x54, 0x52, 0x41, 0x43, 0x45, 0x5d, 0x20, 0x4b, 0x65, 0x72, 0x6e, 0x65, 0x6c, 0x20, 0x74
        /*0010*/ 	.byte	0x72, 0x61, 0x63, 0x69, 0x6e, 0x67, 0x20, 0x73, 0x79, 0x73, 0x74, 0x65, 0x6d, 0x20, 0x69, 0x6e
        /*0020*/ 	.byte	0x69, 0x74, 0x69, 0x61, 0x6c, 0x69, 0x7a, 0x65, 0x64, 0x0a, 0x00
.L_1:


//--------------------- .nv.shared.reserved.0     --------------------------
	.section	.nv.shared.reserved.0,"aw",@nobits
	.weak		__nv_reservedSMEM_offset_0_alias
	.size		__nv_reservedSMEM_offset_0_alias, 0, 64
	.other		__nv_reservedSMEM_offset_0_alias,@"STO_CUDA_RESERVED_SHARED STV_DEFAULT"
__nv_reservedSMEM_offset_0_alias:
	.zero		0
	.zero		64


//--------------------- .nv.global                --------------------------
	.section	.nv.global,"aw",@nobits
	.align	8
.nv.global:
	.type		g_last_launch,@object
	.size		g_last_launch,(.L_0 - g_last_launch)
g_last_launch:
	.zero		56
.L_0:


//--------------------- .nv.constant0._Z17kernel_trace_initv --------------------------
	.section	.nv.constant0._Z17kernel_trace_initv,"a",@progbits
	.sectionflags	@""
	.align	4
.nv.constant0._Z17kernel_trace_initv:
	.zero		896


//--------------------- SYMBOLS --------------------------

	.type		.nv.reservedSmem.offset0,@object
	.size		.nv.reservedSmem.offset0,0x4
	.type		vprintf,@function
